//
// Generated by NVIDIA NVVM Compiler
//
// Compiler Build ID: CL-36424714
// Cuda compilation tools, release 13.0, V13.0.88
// Based on NVVM 20.0.0
//

.version 9.0
.target sm_100
.address_size 64

	// .globl	_Z21matrix_multiplicationPfS_S_m

.visible .entry _Z21matrix_multiplicationPfS_S_m(
	.param .u64 .ptr .align 1 _Z21matrix_multiplicationPfS_S_m_param_0,
	.param .u64 .ptr .align 1 _Z21matrix_multiplicationPfS_S_m_param_1,
	.param .u64 .ptr .align 1 _Z21matrix_multiplicationPfS_S_m_param_2,
	.param .u64 _Z21matrix_multiplicationPfS_S_m_param_3
)
{
	.reg .pred 	%p<10>;
	.reg .b32 	%r<9>;
	.reg .b32 	%f<67>;
	.reg .b64 	%rd<76>;

	ld.param.u64 	%rd26, [_Z21matrix_multiplicationPfS_S_m_param_0];
	ld.param.u64 	%rd27, [_Z21matrix_multiplicationPfS_S_m_param_1];
	ld.param.u64 	%rd24, [_Z21matrix_multiplicationPfS_S_m_param_2];
	ld.param.u64 	%rd25, [_Z21matrix_multiplicationPfS_S_m_param_3];
	cvta.to.global.u64 	%rd1, %rd27;
	cvta.to.global.u64 	%rd2, %rd26;
	mov.u32 	%r1, %ctaid.y;
	mov.u32 	%r2, %ntid.y;
	mov.u32 	%r3, %tid.y;
	mad.lo.s32 	%r4, %r1, %r2, %r3;
	cvt.u64.u32 	%rd3, %r4;
	mov.u32 	%r5, %ctaid.x;
	mov.u32 	%r6, %ntid.x;
	mov.u32 	%r7, %tid.x;
	mad.lo.s32 	%r8, %r5, %r6, %r7;
	cvt.u64.u32 	%rd4, %r8;
	max.u64 	%rd28, %rd3, %rd4;
	setp.ge.u64 	%p1, %rd28, %rd25;
	@%p1 bra 	$L__BB0_13;
	mul.lo.s64 	%rd5, %rd25, %rd3;
	add.s64 	%rd30, %rd25, -1;
	and.b64  	%rd6, %rd25, 7;
	setp.lt.u64 	%p2, %rd30, 7;
	mov.f32 	%f66, 0f00000000;
	mov.b64 	%rd74, 0;
	@%p2 bra 	$L__BB0_4;
	and.b64  	%rd74, %rd25, -8;
	shl.b64 	%rd31, %rd4, 2;
	add.s64 	%rd71, %rd1, %rd31;
	shl.b64 	%rd9, %rd25, 5;
	shl.b64 	%rd32, %rd5, 2;
	add.s64 	%rd33, %rd32, %rd2;
	add.s64 	%rd70, %rd33, 16;
	shl.b64 	%rd11, %rd25, 2;
	mov.f32 	%f66, 0f00000000;
	mov.u64 	%rd72, %rd74;
$L__BB0_3:
	.pragma "nounroll";
	ld.global.f32 	%f16, [%rd70+-16];
	ld.global.f32 	%f17, [%rd71];
	fma.rn.f32 	%f18, %f16, %f17, %f66;
	ld.global.f32 	%f19, [%rd70+-12];
	add.s64 	%rd34, %rd71, %rd11;
	ld.global.f32 	%f20, [%rd34];
	fma.rn.f32 	%f21, %f19, %f20, %f18;
	ld.global.f32 	%f22, [%rd70+-8];
	add.s64 	%rd35, %rd34, %rd11;
	ld.global.f32 	%f23, [%rd35];
	fma.rn.f32 	%f24, %f22, %f23, %f21;
	ld.global.f32 	%f25, [%rd70+-4];
	add.s64 	%rd36, %rd35, %rd11;
	ld.global.f32 	%f26, [%rd36];
	fma.rn.f32 	%f27, %f25, %f26, %f24;
	ld.global.f32 	%f28, [%rd70];
	add.s64 	%rd37, %rd36, %rd11;
	ld.global.f32 	%f29, [%rd37];
	fma.rn.f32 	%f30, %f28, %f29, %f27;
	ld.global.f32 	%f31, [%rd70+4];
	add.s64 	%rd38, %rd37, %rd11;
	ld.global.f32 	%f32, [%rd38];
	fma.rn.f32 	%f33, %f31, %f32, %f30;
	ld.global.f32 	%f34, [%rd70+8];
	add.s64 	%rd39, %rd38, %rd11;
	ld.global.f32 	%f35, [%rd39];
	fma.rn.f32 	%f36, %f34, %f35, %f33;
	ld.global.f32 	%f37, [%rd70+12];
	add.s64 	%rd40, %rd39, %rd11;
	ld.global.f32 	%f38, [%rd40];
	fma.rn.f32 	%f66, %f37, %f38, %f36;
	add.s64 	%rd72, %rd72, -8;
	add.s64 	%rd71, %rd71, %rd9;
	add.s64 	%rd70, %rd70, 32;
	setp.ne.s64 	%p3, %rd72, 0;
	@%p3 bra 	$L__BB0_3;
$L__BB0_4:
	setp.eq.s64 	%p4, %rd6, 0;
	@%p4 bra 	$L__BB0_12;
	and.b64  	%rd19, %rd25, 3;
	setp.lt.u64 	%p5, %rd6, 4;
	@%p5 bra 	$L__BB0_7;
	add.s64 	%rd41, %rd74, %rd5;
	shl.b64 	%rd42, %rd41, 2;
	add.s64 	%rd43, %rd2, %rd42;
	ld.global.f32 	%f40, [%rd43];
	mad.lo.s64 	%rd44, %rd74, %rd25, %rd4;
	shl.b64 	%rd45, %rd44, 2;
	add.s64 	%rd46, %rd1, %rd45;
	ld.global.f32 	%f41, [%rd46];
	fma.rn.f32 	%f42, %f40, %f41, %f66;
	ld.global.f32 	%f43, [%rd43+4];
	shl.b64 	%rd47, %rd25, 2;
	add.s64 	%rd48, %rd46, %rd47;
	ld.global.f32 	%f44, [%rd48];
	fma.rn.f32 	%f45, %f43, %f44, %f42;
	ld.global.f32 	%f46, [%rd43+8];
	add.s64 	%rd49, %rd48, %rd47;
	ld.global.f32 	%f47, [%rd49];
	fma.rn.f32 	%f48, %f46, %f47, %f45;
	ld.global.f32 	%f49, [%rd43+12];
	add.s64 	%rd50, %rd49, %rd47;
	ld.global.f32 	%f50, [%rd50];
	fma.rn.f32 	%f66, %f49, %f50, %f48;
	add.s64 	%rd74, %rd74, 4;
$L__BB0_7:
	setp.eq.s64 	%p6, %rd19, 0;
	@%p6 bra 	$L__BB0_12;
	setp.eq.s64 	%p7, %rd19, 1;
	@%p7 bra 	$L__BB0_10;
	add.s64 	%rd51, %rd74, %rd5;
	shl.b64 	%rd52, %rd51, 2;
	add.s64 	%rd53, %rd2, %rd52;
	ld.global.f32 	%f52, [%rd53];
	mad.lo.s64 	%rd54, %rd74, %rd25, %rd4;
	shl.b64 	%rd55, %rd54, 2;
	add.s64 	%rd56, %rd1, %rd55;
	ld.global.f32 	%f53, [%rd56];
	fma.rn.f32 	%f54, %f52, %f53, %f66;
	ld.global.f32 	%f55, [%rd53+4];
	shl.b64 	%rd57, %rd25, 2;
	add.s64 	%rd58, %rd56, %rd57;
	ld.global.f32 	%f56, [%rd58];
	fma.rn.f32 	%f66, %f55, %f56, %f54;
	add.s64 	%rd74, %rd74, 2;
$L__BB0_10:
	and.b64  	%rd59, %rd25, 1;
	setp.eq.b64 	%p8, %rd59, 1;
	not.pred 	%p9, %p8;
	@%p9 bra 	$L__BB0_12;
	add.s64 	%rd60, %rd74, %rd5;
	shl.b64 	%rd61, %rd60, 2;
	add.s64 	%rd62, %rd2, %rd61;
	ld.global.f32 	%f57, [%rd62];
	mad.lo.s64 	%rd63, %rd74, %rd25, %rd4;
	shl.b64 	%rd64, %rd63, 2;
	add.s64 	%rd65, %rd1, %rd64;
	ld.global.f32 	%f58, [%rd65];
	fma.rn.f32 	%f66, %f57, %f58, %f66;
$L__BB0_12:
	add.s64 	%rd66, %rd5, %rd4;
	cvta.to.global.u64 	%rd67, %rd24;
	shl.b64 	%rd68, %rd66, 2;
	add.s64 	%rd69, %rd67, %rd68;
	st.global.f32 	[%rd69], %f66;
$L__BB0_13:
	ret;

}


// ===== COMPILED SASS (sm_100) =====

	.target	sm_100

	.elftype	@"ET_EXEC"


//--------------------- .note.nv.tkinfo           --------------------------
	.section	.note.nv.tkinfo,"",@"SHT_NOTE"
	.sectionflags	@"SHF_NOTE_NV_TKINFO"
	.tkinfo
        /*0018*/ 	.word	0x00000002
        /*0030*/ 	.string	""
        /*0030*/ 	.string	"ptxas"
        /*0030*/ 	.string	"Cuda compilation tools, release 13.0, V13.0.88"
        /*0030*/ 	.string	"Build cuda_13.0.r13.0/compiler.36424714_0"
        /*0030*/ 	.string	"-arch sm_100 -m 64 "



//--------------------- .note.nv.cuinfo           --------------------------
	.section	.note.nv.cuinfo,"",@"SHT_NOTE"
	.sectionflags	@"SHF_NOTE_NV_CUINFO"
        /*0018*/ 	.short	0x0002
        /*001a*/ 	.short	0x0064
        /*001c*/ 	.short	0x0082
	.zero		2


//--------------------- .nv.info                  --------------------------
	.section	.nv.info,"",@"SHT_CUDA_INFO"
	.align	4


	//----- nvinfo : EIATTR_REGCOUNT
	.align		4
        /*0000*/ 	.byte	0x04, 0x2f
        /*0002*/ 	.short	(.L_1 - .L_0)
	.align		4
.L_0:
        /*0004*/ 	.word	index@(_Z21matrix_multiplicationPfS_S_m)
        /*0008*/ 	.word	0x00000020


	//----- nvinfo : EIATTR_FRAME_SIZE
	.align		4
.L_1:
        /*000c*/ 	.byte	0x04, 0x11
        /*000e*/ 	.short	(.L_3 - .L_2)
	.align		4
.L_2:
        /*0010*/ 	.word	index@(_Z21matrix_multiplicationPfS_S_m)
        /*0014*/ 	.word	0x00000000


	//----- nvinfo : EIATTR_MIN_STACK_SIZE
	.align		4
.L_3:
        /*0018*/ 	.byte	0x04, 0x12
        /*001a*/ 	.short	(.L_5 - .L_4)
	.align		4
.L_4:
        /*001c*/ 	.word	index@(_Z21matrix_multiplicationPfS_S_m)
        /*0020*/ 	.word	0x00000000
.L_5:


//--------------------- .nv.compat                --------------------------
	.section	.nv.compat,"",@"SHT_CUDA_COMPAT_INFO"
	.align	4
        /*0000*/ 	.byte	0x02, 0x09, 0x00, 0x00, 0x02, 0x02, 0x01, 0x00, 0x02, 0x05, 0x05, 0x00, 0x03, 0x07, 0x01, 0x01
        /*0010*/ 	.byte	0x02, 0x03, 0x00, 0x00, 0x02, 0x06, 0x01, 0x00, 0x04, 0x0b, 0x08, 0x00, 0x09, 0x00, 0x00, 0x00
        /*0020*/ 	.byte	0x00, 0x00, 0x00, 0x00


//--------------------- .nv.info._Z21matrix_multiplicationPfS_S_m --------------------------
	.section	.nv.info._Z21matrix_multiplicationPfS_S_m,"",@"SHT_CUDA_INFO"
	.sectionflags	@""
	.align	4


	//----- nvinfo : EIATTR_CUDA_API_VERSION
	.align		4
        /*0000*/ 	.byte	0x04, 0x37
        /*0002*/ 	.short	(.L_7 - .L_6)
.L_6:
        /*0004*/ 	.word	0x00000082


	//----- nvinfo : EIATTR_KPARAM_INFO
	.align		4
.L_7:
        /*0008*/ 	.byte	0x04, 0x17
        /*000a*/ 	.short	(.L_9 - .L_8)
.L_8:
        /*000c*/ 	.word	0x00000000
        /*0010*/ 	.short	0x0003
        /*0012*/ 	.short	0x0018
        /*0014*/ 	.byte	0x00, 0xf0, 0x21, 0x00


	//----- nvinfo : EIATTR_KPARAM_INFO
	.align		4
.L_9:
        /*0018*/ 	.byte	0x04, 0x17
        /*001a*/ 	.short	(.L_11 - .L_10)
.L_10:
        /*001c*/ 	.word	0x00000000
        /*0020*/ 	.short	0x0002
        /*0022*/ 	.short	0x0010
        /*0024*/ 	.byte	0x00, 0xf5, 0x21, 0x00


	//----- nvinfo : EIATTR_KPARAM_INFO
	.align		4
.L_11:
        /*0028*/ 	.byte	0x04, 0x17
        /*002a*/ 	.short	(.L_13 - .L_12)
.L_12:
        /*002c*/ 	.word	0x00000000
        /*0030*/ 	.short	0x0001
        /*0032*/ 	.short	0x0008
        /*0034*/ 	.byte	0x00, 0xf5, 0x21, 0x00


	//----- nvinfo : EIATTR_KPARAM_INFO
	.align		4
.L_13:
        /*0038*/ 	.byte	0x04, 0x17
        /*003a*/ 	.short	(.L_15 - .L_14)
.L_14:
        /*003c*/ 	.word	0x00000000
        /*0040*/ 	.short	0x0000
        /*0042*/ 	.short	0x0000
        /*0044*/ 	.byte	0x00, 0xf5, 0x21, 0x00


	//----- nvinfo : EIATTR_SPARSE_MMA_MASK
	.align		4
.L_15:
        /*0048*/ 	.byte	0x03, 0x50
        /*004a*/ 	.short	0x0000


	//----- nvinfo : EIATTR_MAXREG_COUNT
	.align		4
        /*004c*/ 	.byte	0x03, 0x1b
        /*004e*/ 	.short	0x00ff


	//----- nvinfo : EIATTR_MERCURY_ISA_VERSION
	.align		4
        /*0050*/ 	.byte	0x03, 0x5f
        /*0052*/ 	.short	0x0101


	//----- nvinfo : EIATTR_VRC_CTA_INIT_COUNT
	.align		4
        /*0054*/ 	.byte	0x02, 0x4a
	.zero		1
	.zero		1


	//----- nvinfo : EIATTR_EXIT_INSTR_OFFSETS
	.align		4
        /*0058*/ 	.byte	0x04, 0x1c
        /*005a*/ 	.short	(.L_17 - .L_16)


	//   ....[0]....
.L_16:
        /*005c*/ 	.word	0x000000f0


	//   ....[1]....
        /*0060*/ 	.word	0x00000bf0


	//----- nvinfo : EIATTR_CBANK_PARAM_SIZE
	.align		4
.L_17:
        /*0064*/ 	.byte	0x03, 0x19
        /*0066*/ 	.short	0x0020


	//----- nvinfo : EIATTR_PARAM_CBANK
	.align		4
        /*0068*/ 	.byte	0x04, 0x0a
        /*006a*/ 	.short	(.L_19 - .L_18)
	.align		4
.L_18:
        /*006c*/ 	.word	index@(.nv.constant0._Z21matrix_multiplicationPfS_S_m)
        /*0070*/ 	.short	0x0380
        /*0072*/ 	.short	0x0020


	//----- nvinfo : EIATTR_SW_WAR
	.align		4
.L_19:
        /*0074*/ 	.byte	0x04, 0x36
        /*0076*/ 	.short	(.L_21 - .L_20)
.L_20:
        /*0078*/ 	.word	0x00000008
.L_21:


//--------------------- .nv.callgraph             --------------------------
	.section	.nv.callgraph,"",@"SHT_CUDA_CALLGRAPH"
	.align	4
	.sectionentsize	8
	.align		4
        /*0000*/ 	.word	0x00000000
	.align		4
        /*0004*/ 	.word	0xffffffff
	.align		4
        /*0008*/ 	.word	0x00000000
	.align		4
        /*000c*/ 	.word	0xfffffffe
	.align		4
        /*0010*/ 	.word	0x00000000
	.align		4
        /*0014*/ 	.word	0xfffffffd
	.align		4
        /*0018*/ 	.word	0x00000000
	.align		4
        /*001c*/ 	.word	0xfffffffc


//--------------------- .text._Z21matrix_multiplicationPfS_S_m --------------------------
	.section	.text._Z21matrix_multiplicationPfS_S_m,"ax",@progbits
	.align	128
        .global         _Z21matrix_multiplicationPfS_S_m
        .type           _Z21matrix_multiplicationPfS_S_m,@function
        .size           _Z21matrix_multiplicationPfS_S_m,(.L_x_6 - _Z21matrix_multiplicationPfS_S_m)
        .other          _Z21matrix_multiplicationPfS_S_m,@"STO_CUDA_ENTRY STV_DEFAULT"
_Z21matrix_multiplicationPfS_S_m:
.text._Z21matrix_multiplicationPfS_S_m:
[----:B------:R-:W-:Y:S01]  /*0000*/  LDC R1, c[0x0][0x37c] ;  /* 0x0000df00ff017b82 */ /* 0x000fe20000000800 */
[----:B------:R-:W0:Y:S07]  /*0010*/  S2R R0, SR_TID.Y ;  /* 0x0000000000007919 */ /* 0x000e2e0000002200 */
[----:B------:R-:W0:Y:S01]  /*0020*/  LDC R3, c[0x0][0x364] ;  /* 0x0000d900ff037b82 */ /* 0x000e220000000800 */
[----:B------:R-:W1:Y:S07]  /*0030*/  S2R R15, SR_TID.X ;  /* 0x00000000000f7919 */ /* 0x000e6e0000002100 */
[----:B------:R-:W0:Y:S08]  /*0040*/  S2UR UR4, SR_CTAID.Y ;  /* 0x00000000000479c3 */ /* 0x000e300000002600 */
[----:B------:R-:W1:Y:S08]  /*0050*/  S2UR UR5, SR_CTAID.X ;  /* 0x00000000000579c3 */ /* 0x000e700000002500 */
[----:B------:R-:W1:Y:S08]  /*0060*/  LDC R14, c[0x0][0x360] ;  /* 0x0000d800ff0e7b82 */ /* 0x000e700000000800 */
[----:B------:R-:W2:Y:S01]  /*0070*/  LDC.64 R16, c[0x0][0x398] ;  /* 0x0000e600ff107b82 */ /* 0x000ea20000000a00 */
[----:B0-----:R-:W-:-:S02]  /*0080*/  IMAD R3, R3, UR4, R0 ;  /* 0x0000000403037c24 */ /* 0x001fc4000f8e0200 */
[----:B-1----:R-:W-:-:S05]  /*0090*/  IMAD R14, R14, UR5, R15 ;  /* 0x000000050e0e7c24 */ /* 0x002fca000f8e020f */
[----:B------:R-:W-:-:S04]  /*00a0*/  ISETP.GT.U32.AND P0, PT, R3, R14, PT ;  /* 0x0000000e0300720c */ /* 0x000fc80003f04070 */
[----:B------:R-:W-:-:S04]  /*00b0*/  ISETP.GT.U32.AND.EX P0, PT, RZ, RZ, PT, P0 ;  /* 0x000000ffff00720c */ /* 0x000fc80003f04100 */
[----:B------:R-:W-:-:S04]  /*00c0*/  SEL R5, R3, R14, P0 ;  /* 0x0000000e03057207 */ /* 0x000fc80000000000 */
[----:B--2---:R-:W-:-:S04]  /*00d0*/  ISETP.GE.U32.AND P0, PT, R5, R16, PT ;  /* 0x000000100500720c */ /* 0x004fc80003f06070 */
[----:B------:R-:W-:-:S13]  /*00e0*/  ISETP.GE.U32.AND.EX P0, PT, RZ, R17, PT, P0 ;  /* 0x00000011ff00720c */ /* 0x000fda0003f06100 */
[----:B------:R-:W-:Y:S05]  /*00f0*/  @P0 EXIT ;  /* 0x000000000000094d */ /* 0x000fea0003800000 */
[C---:B------:R-:W-:Y:S01]  /*0100*/  IADD3 R2, P0, PT, R16.reuse, -0x1, RZ ;  /* 0xffffffff10027810 */ /* 0x040fe20007f1e0ff */
[----:B------:R-:W-:Y:S01]  /*0110*/  IMAD.WIDE.U32 R12, R3, R16, RZ ;  /* 0x00000010030c7225 */ /* 0x000fe200078e00ff */
[----:B------:R-:W-:Y:S01]  /*0120*/  LOP3.LUT R0, R16, 0x7, RZ, 0xc0, !PT ;  /* 0x0000000710007812 */ /* 0x000fe200078ec0ff */
[----:B------:R-:W0:Y:S01]  /*0130*/  LDCU.64 UR4, c[0x0][0x358] ;  /* 0x00006b00ff0477ac */ /* 0x000e220008000a00 */
[----:B------:R-:W-:Y:S01]  /*0140*/  ISETP.GE.U32.AND P1, PT, R2, 0x7, PT ;  /* 0x000000070200780c */ /* 0x000fe20003f26070 */
[----:B------:R-:W-:Y:S01]  /*0150*/  IMAD.MOV.U32 R29, RZ, RZ, RZ ;  /* 0x000000ffff1d7224 */ /* 0x000fe200078e00ff */
[----:B------:R-:W-:Y:S01]  /*0160*/  IADD3.X R2, PT, PT, R17, -0x1, RZ, P0, !PT ;  /* 0xffffffff11027810 */ /* 0x000fe200007fe4ff */
[----:B------:R-:W-:Y:S01]  /*0170*/  IMAD.MOV.U32 R5, RZ, RZ, RZ ;  /* 0x000000ffff057224 */ /* 0x000fe200078e00ff */
[----:B------:R-:W-:Y:S01]  /*0180*/  ISETP.NE.U32.AND P0, PT, R0, RZ, PT ;  /* 0x000000ff0000720c */ /* 0x000fe20003f05070 */
[----:B------:R-:W-:Y:S01]  /*0190*/  IMAD R4, R3, R17, R13 ;  /* 0x0000001103047224 */ /* 0x000fe200078e020d */
[----:B------:R-:W-:Y:S01]  /*01a0*/  ISETP.GE.U32.AND.EX P1, PT, R2, RZ, PT, P1 ;  /* 0x000000ff0200720c */ /* 0x000fe20003f26110 */
[----:B------:R-:W-:Y:S01]  /*01b0*/  IMAD.MOV.U32 R2, RZ, RZ, RZ ;  /* 0x000000ffff027224 */ /* 0x000fe200078e00ff */
[----:B------:R-:W-:-:S11]  /*01c0*/  ISETP.NE.AND.EX P0, PT, RZ, RZ, PT, P0 ;  /* 0x000000ffff00720c */ /* 0x000fd60003f05300 */
[----:B0-----:R-:W-:Y:S05]  /*01d0*/  @!P1 BRA `(.L_x_0) ;  /* 0x00000004000c9947 */ /* 0x001fea0003800000 */
[----:B------:R-:W0:Y:S01]  /*01e0*/  LDCU.128 UR8, c[0x0][0x380] ;  /* 0x00007000ff0877ac */ /* 0x000e220008000c00 */
[----:B------:R-:W1:Y:S01]  /*01f0*/  LDC R5, c[0x0][0x39c] ;  /* 0x0000e700ff057b82 */ /* 0x000e620000000800 */
[C---:B------:R-:W-:Y:S01]  /*0200*/  LOP3.LUT R2, R16.reuse, 0xfffffff8, RZ, 0xc0, !PT ;  /* 0xfffffff810027812 */ /* 0x040fe200078ec0ff */
[----:B------:R-:W-:Y:S01]  /*0210*/  IMAD.SHL.U32 R7, R17, 0x4, RZ ;  /* 0x0000000411077824 */ /* 0x000fe200078e00ff */
[C---:B------:R-:W-:Y:S01]  /*0220*/  SHF.L.U64.HI R8, R16.reuse, 0x5, R17 ;  /* 0x0000000510087819 */ /* 0x040fe20000010211 */
[----:B------:R-:W-:-:S04]  /*0230*/  IMAD.WIDE.U32 R10, R16, 0x4, RZ ;  /* 0x00000004100a7825 */ /* 0x000fc800078e00ff */
[----:B------:R-:W-:Y:S02]  /*0240*/  IMAD.MOV.U32 R29, RZ, RZ, RZ ;  /* 0x000000ffff1d7224 */ /* 0x000fe400078e00ff */
[----:B------:R-:W-:Y:S02]  /*0250*/  IMAD.IADD R7, R11, 0x1, R7 ;  /* 0x000000010b077824 */ /* 0x000fe400078e0207 */
[----:B------:R-:W-:Y:S01]  /*0260*/  IMAD.MOV.U32 R28, RZ, RZ, R2 ;  /* 0x000000ffff1c7224 */ /* 0x000fe200078e0002 */
[----:B0-----:R-:W-:Y:S02]  /*0270*/  LEA R6, P1, R14, UR10, 0x2 ;  /* 0x0000000a0e067c11 */ /* 0x001fe4000f8210ff */
[----:B------:R-:W-:Y:S02]  /*0280*/  LEA R20, P2, R12, UR8, 0x2 ;  /* 0x000000080c147c11 */ /* 0x000fe4000f8410ff */
[----:B------:R-:W-:Y:S02]  /*0290*/  LEA.HI.X R3, R14, UR11, RZ, 0x2, P1 ;  /* 0x0000000b0e037c11 */ /* 0x000fe400088f14ff */
[----:B------:R-:W-:Y:S01]  /*02a0*/  LEA.HI.X R21, R12, UR9, R4, 0x2, P2 ;  /* 0x000000090c157c11 */ /* 0x000fe200090f1404 */
[----:B-1----:R-:W-:Y:S01]  /*02b0*/  IMAD.MOV.U32 R9, RZ, RZ, R5 ;  /* 0x000000ffff097224 */ /* 0x002fe200078e0005 */
[----:B------:R-:W-:-:S05]  /*02c0*/  IADD3 R20, P1, PT, R20, 0x10, RZ ;  /* 0x0000001014147810 */ /* 0x000fca0007f3e0ff */
[----:B------:R-:W-:-:S08]  /*02d0*/  IMAD.X R21, RZ, RZ, R21, P1 ;  /* 0x000000ffff157224 */ /* 0x000fd000008e0615 */
.L_x_1:
[----:B------:R-:W-:Y:S02]  /*02e0*/  IMAD.MOV.U32 R25, RZ, RZ, R3 ;  /* 0x000000ffff197224 */ /* 0x000fe400078e0003 */
[----:B------:R-:W-:Y:S02]  /*02f0*/  IMAD.MOV.U32 R24, RZ, RZ, R6 ;  /* 0x000000ffff187224 */ /* 0x000fe400078e0006 */
[----:B------:R-:W-:Y:S02]  /*0300*/  IMAD.MOV.U32 R18, RZ, RZ, R20 ;  /* 0x000000ffff127224 */ /* 0x000fe400078e0014 */
[----:B------:R-:W-:Y:S01]  /*0310*/  IMAD.MOV.U32 R19, RZ, RZ, R21 ;  /* 0x000000ffff137224 */ /* 0x000fe200078e0015 */
[----:B------:R-:W2:Y:S01]  /*0320*/  LDG.E R25, desc[UR4][R24.64] ;  /* 0x0000000418197981 */ /* 0x000ea2000c1e1900 */
[----:B------:R-:W-:-:S03]  /*0330*/  IADD3 R22, P1, PT, R6, R10, RZ ;  /* 0x0000000a06167210 */ /* 0x000fc60007f3e0ff */
[----:B------:R-:W3:Y:S04]  /*0340*/  LDG.E R27, desc[UR4][R18.64+-0xc] ;  /* 0xfffff404121b7981 */ /* 0x000ee8000c1e1900 */
[----:B------:R-:W2:Y:S01]  /*0350*/  LDG.E R24, desc[UR4][R18.64+-0x10] ;  /* 0xfffff00412187981 */ /* 0x000ea2000c1e1900 */
[----:B------:R-:W-:Y:S01]  /*0360*/  IMAD.X R23, R3, 0x1, R7, P1 ;  /* 0x0000000103177824 */ /* 0x000fe200008e0607 */
[----:B------:R-:W-:-:S04]  /*0370*/  IADD3 R20, P1, PT, R22, R10, RZ ;  /* 0x0000000a16147210 */ /* 0x000fc80007f3e0ff */
[----:B------:R-:W3:Y:S01]  /*0380*/  LDG.E R26, desc[UR4][R22.64] ;  /* 0x00000004161a7981 */ /* 0x000ee2000c1e1900 */
[----:B------:R-:W-:-:S05]  /*0390*/  IMAD.X R21, R23, 0x1, R7, P1 ;  /* 0x0000000117157824 */ /* 0x000fca00008e0607 */
[----:B------:R-:W4:Y:S04]  /*03a0*/  LDG.E R22, desc[UR4][R20.64] ;  /* 0x0000000414167981 */ /* 0x000f28000c1e1900 */
[----:B------:R-:W4:Y:S01]  /*03b0*/  LDG.E R23, desc[UR4][R18.64+-0x8] ;  /* 0xfffff80412177981 */ /* 0x000f22000c1e1900 */
[----:B--2---:R-:W-:Y:S01]  /*03c0*/  FFMA R29, R24, R25, R29 ;  /* 0x00000019181d7223 */ /* 0x004fe2000000001d */
[----:B------:R-:W-:-:S05]  /*03d0*/  IADD3 R24, P1, PT, R20, R10, RZ ;  /* 0x0000000a14187210 */ /* 0x000fca0007f3e0ff */
[----:B------:R-:W-:Y:S02]  /*03e0*/  IMAD.X R25, R21, 0x1, R7, P1 ;  /* 0x0000000115197824 */ /* 0x000fe400008e0607 */
[----:B---3--:R-:W-:Y:S01]  /*03f0*/  FFMA R29, R27, R26, R29 ;  /* 0x0000001a1b1d7223 */ /* 0x008fe2000000001d */
[----:B------:R-:W2:Y:S01]  /*0400*/  LDG.E R21, desc[UR4][R18.64+-0x4] ;  /* 0xfffffc0412157981 */ /* 0x000ea2000c1e1900 */
[----:B------:R-:W-:-:S03]  /*0410*/  IADD3 R26, P1, PT, R24, R10, RZ ;  /* 0x0000000a181a7210 */ /* 0x000fc60007f3e0ff */
[----:B------:R-:W2:Y:S02]  /*0420*/  LDG.E R20, desc[UR4][R24.64] ;  /* 0x0000000418147981 */ /* 0x000ea4000c1e1900 */
[----:B------:R-:W-:Y:S02]  /*0430*/  IMAD.X R27, R25, 0x1, R7, P1 ;  /* 0x00000001191b7824 */ /* 0x000fe400008e0607 */
[----:B----4-:R-:W-:-:S03]  /*0440*/  FFMA R22, R23, R22, R29 ;  /* 0x0000001617167223 */ /* 0x010fc6000000001d */
[----:B------:R-:W3:Y:S04]  /*0450*/  LDG.E R23, desc[UR4][R26.64] ;  /* 0x000000041a177981 */ /* 0x000ee8000c1e1900 */
[----:B------:R-:W3:Y:S01]  /*0460*/  LDG.E R29, desc[UR4][R18.64] ;  /* 0x00000004121d7981 */ /* 0x000ee2000c1e1900 */
[----:B--2---:R-:W-:Y:S01]  /*0470*/  FFMA R24, R21, R20, R22 ;  /* 0x0000001415187223 */ /* 0x004fe20000000016 */
[-C--:B------:R-:W-:Y:S02]  /*0480*/  IADD3 R20, P1, PT, R26, R10.reuse, RZ ;  /* 0x0000000a1a147210 */ /* 0x080fe40007f3e0ff */
[----:B------:R-:W2:Y:S03]  /*0490*/  LDG.E R26, desc[UR4][R18.64+0xc] ;  /* 0x00000c04121a7981 */ /* 0x000ea6000c1e1900 */
[----:B------:R-:W-:Y:S01]  /*04a0*/  IMAD.X R21, R27, 0x1, R7, P1 ;  /* 0x000000011b157824 */ /* 0x000fe200008e0607 */
[----:B------:R-:W-:Y:S01]  /*04b0*/  IADD3 R22, P1, PT, R20, R10, RZ ;  /* 0x0000000a14167210 */ /* 0x000fe20007f3e0ff */
[----:B------:R-:W4:Y:S01]  /*04c0*/  LDG.E R27, desc[UR4][R18.64+0x8] ;  /* 0x00000804121b7981 */ /* 0x000f22000c1e1900 */
[----:B---3--:R-:W-:-:S03]  /*04d0*/  FFMA R29, R29, R23, R24 ;  /* 0x000000171d1d7223 */ /* 0x008fc60000000018 */
[--C-:B------:R-:W-:Y:S01]  /*04e0*/  IMAD.X R23, R21, 0x1, R7.reuse, P1 ;  /* 0x0000000115177824 */ /* 0x100fe200008e0607 */
[----:B------:R-:W-:Y:S01]  /*04f0*/  IADD3 R24, P1, PT, R22, R10, RZ ;  /* 0x0000000a16187210 */ /* 0x000fe20007f3e0ff */
[----:B------:R-:W3:Y:S04]  /*0500*/  LDG.E R21, desc[UR4][R20.64] ;  /* 0x0000000414157981 */ /* 0x000ee8000c1e1900 */
[----:B------:R-:W-:Y:S01]  /*0510*/  IMAD.X R25, R23, 0x1, R7, P1 ;  /* 0x0000000117197824 */ /* 0x000fe200008e0607 */
[----:B------:R-:W4:Y:S04]  /*0520*/  LDG.E R22, desc[UR4][R22.64] ;  /* 0x0000000416167981 */ /* 0x000f28000c1e1900 */
[----:B------:R-:W2:Y:S04]  /*0530*/  LDG.E R24, desc[UR4][R24.64] ;  /* 0x0000000418187981 */ /* 0x000ea8000c1e1900 */
[----:B------:R-:W3:Y:S01]  /*0540*/  LDG.E R20, desc[UR4][R18.64+0x4] ;  /* 0x0000040412147981 */ /* 0x000ee2000c1e1900 */
[----:B------:R-:W-:-:S04]  /*0550*/  IADD3 R28, P1, PT, R28, -0x8, RZ ;  /* 0xfffffff81c1c7810 */ /* 0x000fc80007f3e0ff */
[----:B------:R-:W-:Y:S02]  /*0560*/  IADD3.X R9, PT, PT, R9, -0x1, RZ, P1, !PT ;  /* 0xffffffff09097810 */ /* 0x000fe40000ffe4ff */
[----:B------:R-:W-:-:S04]  /*0570*/  ISETP.NE.U32.AND P1, PT, R28, RZ, PT ;  /* 0x000000ff1c00720c */ /* 0x000fc80003f25070 */
[----:B------:R-:W-:Y:S02]  /*0580*/  ISETP.NE.AND.EX P1, PT, R9, RZ, PT, P1 ;  /* 0x000000ff0900720c */ /* 0x000fe40003f25310 */
[----:B------:R-:W-:-:S05]  /*0590*/  LEA R6, P2, R16, R6, 0x5 ;  /* 0x0000000610067211 */ /* 0x000fca00078428ff */
[----:B------:R-:W-:Y:S02]  /*05a0*/  IMAD.X R3, R3, 0x1, R8, P2 ;  /* 0x0000000103037824 */ /* 0x000fe400010e0608 */
[----:B---3--:R-:W-:Y:S01]  /*05b0*/  FFMA R29, R20, R21, R29 ;  /* 0x00000015141d7223 */ /* 0x008fe2000000001d */
[----:B------:R-:W-:-:S03]  /*05c0*/  IADD3 R20, P3, PT, R18, 0x20, RZ ;  /* 0x0000002012147810 */ /* 0x000fc60007f7e0ff */
[----:B----4-:R-:W-:Y:S01]  /*05d0*/  FFMA R29, R27, R22, R29 ;  /* 0x000000161b1d7223 */ /* 0x010fe2000000001d */
[----:B------:R-:W-:-:S03]  /*05e0*/  IADD3.X R21, PT, PT, RZ, R19, RZ, P3, !PT ;  /* 0x00000013ff157210 */ /* 0x000fc60001ffe4ff */
[----:B--2---:R-:W-:Y:S01]  /*05f0*/  FFMA R29, R26, R24, R29 ;  /* 0x000000181a1d7223 */ /* 0x004fe2000000001d */
[----:B------:R-:W-:Y:S06]  /*0600*/  @P1 BRA `(.L_x_1) ;  /* 0xfffffffc00341947 */ /* 0x000fec000383ffff */
.L_x_0:
[----:B------:R-:W-:Y:S05]  /*0610*/  @!P0 BRA `(.L_x_2) ;  /* 0x00000004005c8947 */ /* 0x000fea0003800000 */
[----:B------:R-:W-:Y:S02]  /*0620*/  ISETP.GE.U32.AND P1, PT, R0, 0x4, PT ;  /* 0x000000040000780c */ /* 0x000fe40003f26070 */
[----:B------:R-:W-:Y:S02]  /*0630*/  LOP3.LUT R23, R16, 0x3, RZ, 0xc0, !PT ;  /* 0x0000000310177812 */ /* 0x000fe400078ec0ff */
[----:B------:R-:W-:Y:S02]  /*0640*/  ISETP.GE.U32.AND.EX P1, PT, RZ, RZ, PT, P1 ;  /* 0x000000ffff00720c */ /* 0x000fe40003f26110 */
[----:B------:R-:W-:-:S04]  /*0650*/  ISETP.NE.U32.AND P0, PT, R23, RZ, PT ;  /* 0x000000ff1700720c */ /* 0x000fc80003f05070 */
[----:B------:R-:W-:-:S07]  /*0660*/  ISETP.NE.AND.EX P0, PT, RZ, RZ, PT, P0 ;  /* 0x000000ffff00720c */ /* 0x000fce0003f05300 */
[----:B------:R-:W-:Y:S06]  /*0670*/  @!P1 BRA `(.L_x_3) ;  /* 0x0000000000889947 */ /* 0x000fec0003800000 */
[----:B------:R-:W0:Y:S01]  /*0680*/  LDCU.128 UR8, c[0x0][0x380] ;  /* 0x00007000ff0877ac */ /* 0x000e220008000c00 */
[----:B------:R-:W-:Y:S01]  /*0690*/  IMAD R0, R5, R16, RZ ;  /* 0x0000001005007224 */ /* 0x000fe200078e02ff */
[----:B------:R-:W-:Y:S01]  /*06a0*/  SHF.L.U64.HI R25, R16, 0x2, R17 ;  /* 0x0000000210197819 */ /* 0x000fe20000010211 */
[----:B------:R-:W-:Y:S02]  /*06b0*/  IMAD.MOV.U32 R15, RZ, RZ, RZ ;  /* 0x000000ffff0f7224 */ /* 0x000fe400078e00ff */
[C---:B------:R-:W-:Y:S01]  /*06c0*/  IMAD R3, R2.reuse, R17, R0 ;  /* 0x0000001102037224 */ /* 0x040fe200078e0200 */
[C---:B------:R-:W-:Y:S01]  /*06d0*/  IADD3 R0, P1, PT, R2.reuse, R12, RZ ;  /* 0x0000000c02007210 */ /* 0x040fe20007f3e0ff */
[----:B------:R-:W-:-:S04]  /*06e0*/  IMAD.WIDE.U32 R8, R2, R16, R14 ;  /* 0x0000001002087225 */ /* 0x000fc800078e000e */
[----:B------:R-:W-:Y:S02]  /*06f0*/  IMAD.IADD R3, R9, 0x1, R3 ;  /* 0x0000000109037824 */ /* 0x000fe400078e0203 */
[----:B------:R-:W-:Y:S02]  /*0700*/  IMAD.SHL.U32 R9, R16, 0x4, RZ ;  /* 0x0000000410097824 */ /* 0x000fe400078e00ff */
[----:B------:R-:W-:Y:S01]  /*0710*/  IMAD.X R7, R5, 0x1, R4, P1 ;  /* 0x0000000105077824 */ /* 0x000fe200008e0604 */
[----:B0-----:R-:W-:Y:S02]  /*0720*/  LEA R20, P3, R8, UR10, 0x2 ;  /* 0x0000000a08147c11 */ /* 0x001fe4000f8610ff */
[----:B------:R-:W-:Y:S02]  /*0730*/  LEA R6, P2, R0, UR8, 0x2 ;  /* 0x0000000800067c11 */ /* 0x000fe4000f8410ff */
[----:B------:R-:W-:Y:S02]  /*0740*/  LEA.HI.X R21, R8, UR11, R3, 0x2, P3 ;  /* 0x0000000b08157c11 */ /* 0x000fe400098f1403 */
[----:B------:R-:W-:-:S02]  /*0750*/  IADD3 R18, P1, PT, R9, R20, RZ ;  /* 0x0000001409127210 */ /* 0x000fc40007f3e0ff */
[----:B------:R-:W-:Y:S02]  /*0760*/  LEA.HI.X R7, R0, UR9, R7, 0x2, P2 ;  /* 0x0000000900077c11 */ /* 0x000fe400090f1407 */
[-C--:B------:R-:W-:Y:S01]  /*0770*/  IADD3 R10, P2, PT, R18, R9.reuse, RZ ;  /* 0x00000009120a7210 */ /* 0x080fe20007f5e0ff */
[----:B------:R-:W-:Y:S01]  /*0780*/  IMAD.X R19, R25, 0x1, R21, P1 ;  /* 0x0000000119137824 */ /* 0x000fe200008e0615 */
[----:B------:R-:W2:Y:S02]  /*0790*/  LDG.E R0, desc[UR4][R20.64] ;  /* 0x0000000414007981 */ /* 0x000ea4000c1e1900 */
[----:B------:R-:W-:Y:S02]  /*07a0*/  IADD3 R8, P1, PT, R10, R9, RZ ;  /* 0x000000090a087210 */ /* 0x000fe40007f3e0ff */
[----:B------:R-:W2:Y:S01]  /*07b0*/  LDG.E R22, desc[UR4][R6.64] ;  /* 0x0000000406167981 */ /* 0x000ea2000c1e1900 */
[----:B------:R-:W-:-:S03]  /*07c0*/  IMAD.X R11, R19, 0x1, R25, P2 ;  /* 0x00000001130b7824 */ /* 0x000fc600010e0619 */
[----:B------:R-:W3:Y:S01]  /*07d0*/  LDG.E R18, desc[UR4][R18.64] ;  /* 0x0000000412127981 */ /* 0x000ee2000c1e1900 */
[----:B------:R-:W-:-:S03]  /*07e0*/  IMAD.X R9, R11, 0x1, R25, P1 ;  /* 0x000000010b097824 */ /* 0x000fc600008e0619 */
[----:B------:R-:W3:Y:S04]  /*07f0*/  LDG.E R3, desc[UR4][R6.64+0x4] ;  /* 0x0000040406037981 */ /* 0x000ee8000c1e1900 */
[----:B------:R-:W4:Y:S04]  /*0800*/  LDG.E R10, desc[UR4][R10.64] ;  /* 0x000000040a0a7981 */ /* 0x000f28000c1e1900 */
[----:B------:R-:W4:Y:S04]  /*0810*/  LDG.E R25, desc[UR4][R6.64+0x8] ;  /* 0x0000080406197981 */ /* 0x000f28000c1e1900 */
[----:B------:R-:W5:Y:S04]  /*0820*/  LDG.E R21, desc[UR4][R6.64+0xc] ;  /* 0x00000c0406157981 */ /* 0x000f68000c1e1900 */
[----:B------:R-:W5:Y:S01]  /*0830*/  LDG.E R8, desc[UR4][R8.64] ;  /* 0x0000000408087981 */ /* 0x000f62000c1e1900 */
[----:B------:R-:W-:-:S05]  /*0840*/  IADD3 R2, P1, PT, R2, 0x4, RZ ;  /* 0x0000000402027810 */ /* 0x000fca0007f3e0ff */
[----:B------:R-:W-:Y:S02]  /*0850*/  IMAD.X R5, RZ, RZ, R5, P1 ;  /* 0x000000ffff057224 */ /* 0x000fe400008e0605 */
[----:B--2---:R-:W-:-:S04]  /*0860*/  FFMA R0, R22, R0, R29 ;  /* 0x0000000016007223 */ /* 0x004fc8000000001d */
[----:B---3--:R-:W-:-:S04]  /*0870*/  FFMA R0, R3, R18, R0 ;  /* 0x0000001203007223 */ /* 0x008fc80000000000 */
[----:B----4-:R-:W-:-:S04]  /*0880*/  FFMA R0, R25, R10, R0 ;  /* 0x0000000a19007223 */ /* 0x010fc80000000000 */
[----:B-----5:R-:W-:-:S07]  /*0890*/  FFMA R29, R21, R8, R0 ;  /* 0x00000008151d7223 */ /* 0x020fce0000000000 */
.L_x_3:
[----:B------:R-:W-:Y:S05]  /*08a0*/  @!P0 BRA `(.L_x_2) ;  /* 0x0000000000b88947 */ /* 0x000fea0003800000 */
[----:B------:R-:W-:Y:S02]  /*08b0*/  ISETP.NE.U32.AND P1, PT, R23, 0x1, PT ;  /* 0x000000011700780c */ /* 0x000fe40003f25070 */
[----:B------:R-:W-:Y:S02]  /*08c0*/  LOP3.LUT R0, R16, 0x1, RZ, 0xc0, !PT ;  /* 0x0000000110007812 */ /* 0x000fe400078ec0ff */
[----:B------:R-:W-:Y:S02]  /*08d0*/  ISETP.NE.AND.EX P1, PT, RZ, RZ, PT, P1 ;  /* 0x000000ffff00720c */ /* 0x000fe40003f25310 */
[----:B------:R-:W-:-:S04]  /*08e0*/  ISETP.NE.U32.AND P0, PT, R0, 0x1, PT ;  /* 0x000000010000780c */ /* 0x000fc80003f05070 */
[----:B------:R-:W-:-:S07]  /*08f0*/  ISETP.NE.U32.AND.EX P0, PT, RZ, RZ, PT, P0 ;  /* 0x000000ffff00720c */ /* 0x000fce0003f05100 */
[----:B------:R-:W-:Y:S06]  /*0900*/  @!P1 BRA `(.L_x_4) ;  /* 0x00000000005c9947 */ /* 0x000fec0003800000 */
[----:B------:R-:W0:Y:S01]  /*0910*/  LDCU.128 UR8, c[0x0][0x380] ;  /* 0x00007000ff0877ac */ /* 0x000e220008000c00 */
[----:B------:R-:W-:Y:S02]  /*0920*/  HFMA2 R11, -RZ, RZ, 0, 0 ;  /* 0x00000000ff0b7431 */ /* 0x000fe400000001ff */
[C---:B------:R-:W-:Y:S01]  /*0930*/  IMAD R3, R5.reuse, R16, RZ ;  /* 0x0000001005037224 */ /* 0x040fe200078e02ff */
[C---:B------:R-:W-:Y:S01]  /*0940*/  IADD3 R0, P1, PT, R2.reuse, R12, RZ ;  /* 0x0000000c02007210 */ /* 0x040fe20007f3e0ff */
[----:B------:R-:W-:Y:S02]  /*0950*/  IMAD.MOV.U32 R10, RZ, RZ, R14 ;  /* 0x000000ffff0a7224 */ /* 0x000fe400078e000e */
[C---:B------:R-:W-:Y:S02]  /*0960*/  IMAD R7, R2.reuse, R17, R3 ;  /* 0x0000001102077224 */ /* 0x040fe400078e0203 */
[----:B------:R-:W-:Y:S02]  /*0970*/  IMAD.X R3, R5, 0x1, R4, P1 ;  /* 0x0000000105037824 */ /* 0x000fe400008e0604 */
[----:B------:R-:W-:-:S04]  /*0980*/  IMAD.WIDE.U32 R10, R2, R16, R10 ;  /* 0x00000010020a7225 */ /* 0x000fc800078e000a */
[----:B------:R-:W-:Y:S01]  /*0990*/  IMAD.IADD R9, R11, 0x1, R7 ;  /* 0x000000010b097824 */ /* 0x000fe200078e0207 */
[----:B0-----:R-:W-:Y:S02]  /*09a0*/  LEA R8, P1, R10, UR10, 0x2 ;  /* 0x0000000a0a087c11 */ /* 0x001fe4000f8210ff */
[----:B------:R-:W-:Y:S02]  /*09b0*/  LEA R6, P2, R0, UR8, 0x2 ;  /* 0x0000000800067c11 */ /* 0x000fe4000f8410ff */
[----:B------:R-:W-:Y:S02]  /*09c0*/  LEA.HI.X R9, R10, UR11, R9, 0x2, P1 ;  /* 0x0000000b0a097c11 */ /* 0x000fe400088f1409 */
[----:B------:R-:W-:Y:S02]  /*09d0*/  LEA.HI.X R7, R0, UR9, R3, 0x2, P2 ;  /* 0x0000000900077c11 */ /* 0x000fe400090f1403 */
[C---:B------:R-:W-:Y:S02]  /*09e0*/  LEA R10, P1, R16.reuse, R8, 0x2 ;  /* 0x00000008100a7211 */ /* 0x040fe400078210ff */
[----:B------:R-:W2:Y:S02]  /*09f0*/  LDG.E R8, desc[UR4][R8.64] ;  /* 0x0000000408087981 */ /* 0x000ea4000c1e1900 */
[----:B------:R-:W-:-:S02]  /*0a00*/  LEA.HI.X R11, R16, R9, R17, 0x2, P1 ;  /* 0x00000009100b7211 */ /* 0x000fc400008f1411 */
[----:B------:R-:W2:Y:S04]  /*0a10*/  LDG.E R0, desc[UR4][R6.64] ;  /* 0x0000000406007981 */ /* 0x000ea8000c1e1900 */
[----:B------:R-:W3:Y:S04]  /*0a20*/  LDG.E R18, desc[UR4][R6.64+0x4] ;  /* 0x0000040406127981 */ /* 0x000ee8000c1e1900 */
[----:B------:R-:W3:Y:S01]  /*0a30*/  LDG.E R10, desc[UR4][R10.64] ;  /* 0x000000040a0a7981 */ /* 0x000ee2000c1e1900 */
[----:B------:R-:W-:-:S05]  /*0a40*/  IADD3 R2, P1, PT, R2, 0x2, RZ ;  /* 0x0000000202027810 */ /* 0x000fca0007f3e0ff */
[----:B------:R-:W-:Y:S02]  /*0a50*/  IMAD.X R5, RZ, RZ, R5, P1 ;  /* 0x000000ffff057224 */ /* 0x000fe400008e0605 */
[----:B--2---:R-:W-:-:S04]  /*0a60*/  FFMA R29, R0, R8, R29 ;  /* 0x00000008001d7223 */ /* 0x004fc8000000001d */
[----:B---3--:R-:W-:-:S07]  /*0a70*/  FFMA R29, R18, R10, R29 ;  /* 0x0000000a121d7223 */ /* 0x008fce000000001d */
.L_x_4:
[----:B------:R-:W-:Y:S05]  /*0a80*/  @P0 BRA `(.L_x_2) ;  /* 0x0000000000400947 */ /* 0x000fea0003800000 */
[----:B------:R-:W0:Y:S01]  /*0a90*/  LDCU.128 UR8, c[0x0][0x380] ;  /* 0x00007000ff0877ac */ /* 0x000e220008000c00 */
[----:B------:R-:W-:Y:S01]  /*0aa0*/  IMAD R3, R5, R16, RZ ;  /* 0x0000001005037224 */ /* 0x000fe200078e02ff */
[C---:B------:R-:W-:Y:S01]  /*0ab0*/  IADD3 R0, P0, PT, R2.reuse, R12, RZ ;  /* 0x0000000c02007210 */ /* 0x040fe20007f1e0ff */
[----:B------:R-:W-:Y:S02]  /*0ac0*/  IMAD.MOV.U32 R6, RZ, RZ, R14 ;  /* 0x000000ffff067224 */ /* 0x000fe400078e000e */
[----:B------:R-:W-:Y:S02]  /*0ad0*/  IMAD.MOV.U32 R7, RZ, RZ, RZ ;  /* 0x000000ffff077224 */ /* 0x000fe400078e00ff */
[C---:B------:R-:W-:Y:S02]  /*0ae0*/  IMAD R17, R2.reuse, R17, R3 ;  /* 0x0000001102117224 */ /* 0x040fe400078e0203 */
[----:B------:R-:W-:-:S04]  /*0af0*/  IMAD.WIDE.U32 R6, R2, R16, R6 ;  /* 0x0000001002067225 */ /* 0x000fc800078e0006 */
[----:B------:R-:W-:Y:S02]  /*0b00*/  IMAD.X R3, R5, 0x1, R4, P0 ;  /* 0x0000000105037824 */ /* 0x000fe400000e0604 */
[----:B------:R-:W-:Y:S01]  /*0b10*/  IMAD.IADD R5, R7, 0x1, R17 ;  /* 0x0000000107057824 */ /* 0x000fe200078e0211 */
[----:B0-----:R-:W-:Y:S02]  /*0b20*/  LEA R2, P1, R0, UR8, 0x2 ;  /* 0x0000000800027c11 */ /* 0x001fe4000f8210ff */
[----:B------:R-:W-:Y:S02]  /*0b30*/  LEA R8, P0, R6, UR10, 0x2 ;  /* 0x0000000a06087c11 */ /* 0x000fe4000f8010ff */
[----:B------:R-:W-:Y:S02]  /*0b40*/  LEA.HI.X R3, R0, UR9, R3, 0x2, P1 ;  /* 0x0000000900037c11 */ /* 0x000fe400088f1403 */
[----:B------:R-:W-:-:S03]  /*0b50*/  LEA.HI.X R9, R6, UR11, R5, 0x2, P0 ;  /* 0x0000000b06097c11 */ /* 0x000fc600080f1405 */
[----:B------:R-:W2:Y:S04]  /*0b60*/  LDG.E R2, desc[UR4][R2.64] ;  /* 0x0000000402027981 */ /* 0x000ea8000c1e1900 */
[----:B------:R-:W2:Y:S02]  /*0b70*/  LDG.E R8, desc[UR4][R8.64] ;  /* 0x0000000408087981 */ /* 0x000ea4000c1e1900 */
[----:B--2---:R-:W-:-:S07]  /*0b80*/  FFMA R29, R2, R8, R29 ;  /* 0x00000008021d7223 */ /* 0x004fce000000001d */
.L_x_2:
[----:B------:R-:W0:Y:S01]  /*0b90*/  LDCU.64 UR6, c[0x0][0x390] ;  /* 0x00007200ff0677ac */ /* 0x000e220008000a00 */
[----:B------:R-:W-:-:S05]  /*0ba0*/  IADD3 R12, P0, PT, R14, R12, RZ ;  /* 0x0000000c0e0c7210 */ /* 0x000fca0007f1e0ff */
[----:B------:R-:W-:Y:S01]  /*0bb0*/  IMAD.X R3, RZ, RZ, R4, P0 ;  /* 0x000000ffff037224 */ /* 0x000fe200000e0604 */
[----:B0-----:R-:W-:-:S04]  /*0bc0*/  LEA R2, P0, R12, UR6, 0x2 ;  /* 0x000000060c027c11 */ /* 0x001fc8000f8010ff */
[----:B------:R-:W-:-:S05]  /*0bd0*/  LEA.HI.X R3, R12, UR7, R3, 0x2, P0 ;  /* 0x000000070c037c11 */ /* 0x000fca00080f1403 */
[----:B------:R-:W-:Y:S01]  /*0be0*/  STG.E desc[UR4][R2.64], R29 ;  /* 0x0000001d02007986 */ /* 0x000fe2000c101904 */
[----:B------:R-:W-:Y:S05]  /*0bf0*/  EXIT ;  /* 0x000000000000794d */ /* 0x000fea0003800000 */
.L_x_5:
[----:B------:R-:W-:-:S00]  /*0c00*/  BRA `(.L_x_5) ;  /* 0xfffffffc00fc7947 */ /* 0x000fc0000383ffff */
[----:B------:R-:W-:-:S00]  /*0c10*/  NOP ;  /* 0x0000000000007918 */ /* 0x000fc00000000000 */
        /* <DEDUP_REMOVED lines=14> */
.L_x_6:


//--------------------- .nv.shared.reserved.0     --------------------------
	.section	.nv.shared.reserved.0,"aw",@nobits
	.weak		__nv_reservedSMEM_offset_0_alias
	.size		__nv_reservedSMEM_offset_0_alias, 0, 64
	.other		__nv_reservedSMEM_offset_0_alias,@"STO_CUDA_RESERVED_SHARED STV_DEFAULT"
__nv_reservedSMEM_offset_0_alias:
	.zero		0
	.zero		64


//--------------------- .nv.constant0._Z21matrix_multiplicationPfS_S_m --------------------------
	.section	.nv.constant0._Z21matrix_multiplicationPfS_S_m,"a",@progbits
	.sectionflags	@""
	.align	4
.nv.constant0._Z21matrix_multiplicationPfS_S_m:
	.zero		928


//--------------------- SYMBOLS --------------------------

	.type		.nv.reservedSmem.offset0,@object
	.size		.nv.reservedSmem.offset0,0x4
